	.headerflags	@"EF_CUDA_TEXMODE_UNIFIED EF_CUDA_64BIT_ADDRESS EF_CUDA_ACCELERATORS EF_CUDA_SM90 EF_CUDA_VIRTUAL_SM(EF_CUDA_SM90)"
	.elftype	@"ET_EXEC"


//--------------------- .nv.info                  --------------------------
	.section	.nv.info,"",@"SHT_CUDA_INFO"
	.align	4


	//----- nvinfo : EIATTR_REGCOUNT
	.align		4
        /*0000*/ 	.byte	0x04, 0x2f
        /*0002*/ 	.short	(.L_3 - .L_2)
	.align		4
.L_2:
        /*0004*/ 	.word	index@(triton_poi_fused__native_batch_norm_legit_no_training_6)
        /*0008*/ 	.word	0x00000010


	//----- nvinfo : EIATTR_MIN_STACK_SIZE
	.align		4
.L_3:
        /*000c*/ 	.byte	0x04, 0x12
        /*000e*/ 	.short	(.L_5 - .L_4)
	.align		4
.L_4:
        /*0010*/ 	.word	index@(triton_poi_fused__native_batch_norm_legit_no_training_6)
        /*0014*/ 	.word	0x00000000


	//----- nvinfo : EIATTR_FRAME_SIZE
	.align		4
.L_5:
        /*0018*/ 	.byte	0x04, 0x11
        /*001a*/ 	.short	(.L_7 - .L_6)
	.align		4
.L_6:
        /*001c*/ 	.word	index@(triton_poi_fused__native_batch_norm_legit_no_training_6)
        /*0020*/ 	.word	0x00000000


	//----- nvinfo : EIATTR_MIN_STACK_SIZE
	.align		4
.L_7:
        /*0024*/ 	.byte	0x04, 0x12
        /*0026*/ 	.short	(.L_9 - .L_8)
	.align		4
.L_8:
        /*0028*/ 	.word	index@(triton_poi_fused__native_batch_norm_legit_no_training_6)
        /*002c*/ 	.word	0x00000000
.L_9:


//--------------------- .nv.info.triton_poi_fused__native_batch_norm_legit_no_training_6 --------------------------
	.section	.nv.info.triton_poi_fused__native_batch_norm_legit_no_training_6,"",@"SHT_CUDA_INFO"
	.sectionflags	@""
	.align	4


	//----- nvinfo : EIATTR_CUDA_API_VERSION
	.align		4
        /*0000*/ 	.byte	0x04, 0x37
        /*0002*/ 	.short	(.L_11 - .L_10)
.L_10:
        /*0004*/ 	.word	0x0000007c


	//----- nvinfo : EIATTR_KPARAM_INFO
	.align		4
.L_11:
        /*0008*/ 	.byte	0x04, 0x17
        /*000a*/ 	.short	(.L_13 - .L_12)
.L_12:
        /*000c*/ 	.word	0x00000000
        /*0010*/ 	.short	0x0006
        /*0012*/ 	.short	0x0030
        /*0014*/ 	.byte	0x00, 0xf0, 0x11, 0x00


	//----- nvinfo : EIATTR_KPARAM_INFO
	.align		4
.L_13:
        /*0018*/ 	.byte	0x04, 0x17
        /*001a*/ 	.short	(.L_15 - .L_14)
.L_14:
        /*001c*/ 	.word	0x00000000
        /*0020*/ 	.short	0x0005
        /*0022*/ 	.short	0x0028
        /*0024*/ 	.byte	0x00, 0xf4, 0x21, 0x00


	//----- nvinfo : EIATTR_KPARAM_INFO
	.align		4
.L_15:
        /*0028*/ 	.byte	0x04, 0x17
        /*002a*/ 	.short	(.L_17 - .L_16)
.L_16:
        /*002c*/ 	.word	0x00000000
        /*0030*/ 	.short	0x0004
        /*0032*/ 	.short	0x0020
        /*0034*/ 	.byte	0x00, 0xf4, 0x21, 0x00


	//----- nvinfo : EIATTR_KPARAM_INFO
	.align		4
.L_17:
        /*0038*/ 	.byte	0x04, 0x17
        /*003a*/ 	.short	(.L_19 - .L_18)
.L_18:
        /*003c*/ 	.word	0x00000000
        /*0040*/ 	.short	0x0003
        /*0042*/ 	.short	0x0018
        /*0044*/ 	.byte	0x00, 0xf4, 0x21, 0x00


	//----- nvinfo : EIATTR_KPARAM_INFO
	.align		4
.L_19:
        /*0048*/ 	.byte	0x04, 0x17
        /*004a*/ 	.short	(.L_21 - .L_20)
.L_20:
        /*004c*/ 	.word	0x00000000
        /*0050*/ 	.short	0x0002
        /*0052*/ 	.short	0x0010
        /*0054*/ 	.byte	0x00, 0xf4, 0x21, 0x00


	//----- nvinfo : EIATTR_KPARAM_INFO
	.align		4
.L_21:
        /*0058*/ 	.byte	0x04, 0x17
        /*005a*/ 	.short	(.L_23 - .L_22)
.L_22:
        /*005c*/ 	.word	0x00000000
        /*0060*/ 	.short	0x0001
        /*0062*/ 	.short	0x0008
        /*0064*/ 	.byte	0x00, 0xf4, 0x21, 0x00


	//----- nvinfo : EIATTR_KPARAM_INFO
	.align		4
.L_23:
        /*0068*/ 	.byte	0x04, 0x17
        /*006a*/ 	.short	(.L_25 - .L_24)
.L_24:
        /*006c*/ 	.word	0x00000000
        /*0070*/ 	.short	0x0000
        /*0072*/ 	.short	0x0000
        /*0074*/ 	.byte	0x00, 0xf4, 0x21, 0x00


	//----- nvinfo : EIATTR_SPARSE_MMA_MASK
	.align		4
.L_25:
        /*0078*/ 	.byte	0x03, 0x50
        /*007a*/ 	.short	0x0000


	//----- nvinfo : EIATTR_MAXREG_COUNT
	.align		4
        /*007c*/ 	.byte	0x03, 0x1b
        /*007e*/ 	.short	0x00ff


	//----- nvinfo : EIATTR_EXIT_INSTR_OFFSETS
	.align		4
        /*0080*/ 	.byte	0x04, 0x1c
        /*0082*/ 	.short	(.L_27 - .L_26)


	//   ....[0]....
.L_26:
        /*0084*/ 	.word	0x00000330


	//----- nvinfo : EIATTR_REQNTID
	.align		4
.L_27:
        /*0088*/ 	.byte	0x04, 0x10
        /*008a*/ 	.short	(.L_29 - .L_28)
.L_28:
        /*008c*/ 	.word	0x00000080
        /*0090*/ 	.word	0x00000001
        /*0094*/ 	.word	0x00000001


	//----- nvinfo : EIATTR_CBANK_PARAM_SIZE
	.align		4
.L_29:
        /*0098*/ 	.byte	0x03, 0x19
        /*009a*/ 	.short	0x0034


	//----- nvinfo : EIATTR_PARAM_CBANK
	.align		4
        /*009c*/ 	.byte	0x04, 0x0a
        /*009e*/ 	.short	(.L_31 - .L_30)
	.align		4
.L_30:
        /*00a0*/ 	.word	index@(.nv.constant0.triton_poi_fused__native_batch_norm_legit_no_training_6)
        /*00a4*/ 	.short	0x0210
        /*00a6*/ 	.short	0x0034


	//----- nvinfo : EIATTR_SW_WAR
	.align		4
.L_31:
        /*00a8*/ 	.byte	0x04, 0x36
        /*00aa*/ 	.short	(.L_33 - .L_32)
.L_32:
        /*00ac*/ 	.word	0x00000008
.L_33:


//--------------------- .nv.callgraph             --------------------------
	.section	.nv.callgraph,"",@"SHT_CUDA_CALLGRAPH"
	.align	4
	.sectionentsize	8
	.align		4
        /*0000*/ 	.word	0x00000000
	.align		4
        /*0004*/ 	.word	0xffffffff
	.align		4
        /*0008*/ 	.word	0x00000000
	.align		4
        /*000c*/ 	.word	0xfffffffe
	.align		4
        /*0010*/ 	.word	0x00000000
	.align		4
        /*0014*/ 	.word	0xfffffffd
	.align		4
        /*0018*/ 	.word	0x00000000
	.align		4
        /*001c*/ 	.word	0xfffffffc


//--------------------- .nv.constant4             --------------------------
	.section	.nv.constant4,"a",@progbits
	.align	8
	.align		8
.nv.constant4:
        /*0000*/ 	.dword	_$_str
	.align		8
        /*0008*/ 	.dword	_$_str_$_2


//--------------------- .text.triton_poi_fused__native_batch_norm_legit_no_training_6 --------------------------
	.section	.text.triton_poi_fused__native_batch_norm_legit_no_training_6,"ax",@progbits
	.align	128
        .global         triton_poi_fused__native_batch_norm_legit_no_training_6
        .type           triton_poi_fused__native_batch_norm_legit_no_training_6,@function
        .size           triton_poi_fused__native_batch_norm_legit_no_training_6,(.L_x_1 - triton_poi_fused__native_batch_norm_legit_no_training_6)
        .other          triton_poi_fused__native_batch_norm_legit_no_training_6,@"STO_CUDA_ENTRY STV_DEFAULT"
triton_poi_fused__native_batch_norm_legit_no_training_6:
.text.triton_poi_fused__native_batch_norm_legit_no_training_6:
[----:B------:R-:W-:Y:S01]  /*0000*/  LDC R1, c[0x0][0x28] ;  /* 0x00000a00ff017b82 */ /* 0x000fe20000000800 */
[----:B------:R-:W1:Y:S07]  /*0010*/  S2R R0, SR_TID.X ;  /* 0x0000000000007919 */ /* 0x000e6e0000002100 */
[----:B------:R-:W2:Y:S01]  /*0020*/  LDC.64 R6, c[0x0][0x220] ;  /* 0x00008800ff067b82 */ /* 0x000ea20000000a00 */
[----:B------:R-:W-:Y:S01]  /*0030*/  ULDC.64 UR4, c[0x0][0x208] ;  /* 0x0000820000047ab9 */ /* 0x000fe20000000a00 */
[----:B------:R-:W3:Y:S06]  /*0040*/  S2R R3, SR_CTAID.X ;  /* 0x0000000000037919 */ /* 0x000eec0000002500 */
[----:B------:R-:W4:Y:S08]  /*0050*/  LDC.64 R4, c[0x0][0x218] ;  /* 0x00008600ff047b82 */ /* 0x000f300000000a00 */
[----:B------:R-:W5:Y:S08]  /*0060*/  LDC.64 R8, c[0x0][0x228] ;  /* 0x00008a00ff087b82 */ /* 0x000f700000000a00 */
[----:B------:R-:W5:Y:S01]  /*0070*/  LDC.64 R10, c[0x0][0x230] ;  /* 0x00008c00ff0a7b82 */ /* 0x000f620000000a00 */
[----:B-1----:R-:W-:-:S02]  /*0080*/  LOP3.LUT R0, R0, 0x7f, RZ, 0xc0, !PT ;  /* 0x0000007f00007812 */ /* 0x002fc400078ec0ff */
[----:B---3--:R-:W-:-:S03]  /*0090*/  SHF.R.S32.HI R2, RZ, 0x18, R3 ;  /* 0x00000018ff027819 */ /* 0x008fc60000011403 */
[----:B------:R-:W-:Y:S01]  /*00a0*/  IMAD R0, R3, 0x80, R0 ;  /* 0x0000008003007824 */ /* 0x000fe200078e0200 */
[----:B------:R-:W-:-:S04]  /*00b0*/  SGXT R3, R2, 0x1 ;  /* 0x000000010203781a */ /* 0x000fc80000000200 */
[----:B------:R-:W-:-:S04]  /*00c0*/  LEA.HI R3, R3, R0, RZ, 0x8 ;  /* 0x0000000003037211 */ /* 0x000fc800078f40ff */
[----:B------:R-:W-:-:S04]  /*00d0*/  SHF.R.S32.HI R3, RZ, 0x8, R3 ;  /* 0x00000008ff037819 */ /* 0x000fc80000011403 */
[----:B------:R-:W-:-:S04]  /*00e0*/  LEA.HI R2, R3, R3, RZ, 0x4 ;  /* 0x0000000303027211 */ /* 0x000fc800078f20ff */
[----:B------:R-:W-:-:S05]  /*00f0*/  LOP3.LUT R2, R2, 0xfffffff0, RZ, 0xc0, !PT ;  /* 0xfffffff002027812 */ /* 0x000fca00078ec0ff */
[----:B------:R-:W-:Y:S02]  /*0100*/  IMAD.IADD R13, R3, 0x1, -R2 ;  /* 0x00000001030d7824 */ /* 0x000fe400078e0a02 */
[----:B------:R-:W1:Y:S02]  /*0110*/  LDC.64 R2, c[0x0][0x210] ;  /* 0x00008400ff027b82 */ /* 0x000e640000000a00 */
[----:B--2---:R-:W-:-:S06]  /*0120*/  IMAD.WIDE R6, R13, 0x4, R6 ;  /* 0x000000040d067825 */ /* 0x004fcc00078e0206 */
[----:B------:R-:W2:Y:S01]  /*0130*/  LDG.E.EL R6, desc[UR4][R6.64] ;  /* 0x0000000406067981 */ /* 0x000ea2000c2e1900 */
[----:B----4-:R-:W-:-:S04]  /*0140*/  IMAD.WIDE R4, R13, 0x4, R4 ;  /* 0x000000040d047825 */ /* 0x010fc800078e0204 */
[C---:B-----5:R-:W-:Y:S02]  /*0150*/  IMAD.WIDE R8, R13.reuse, 0x4, R8 ;  /* 0x000000040d087825 */ /* 0x060fe400078e0208 */
[----:B------:R3:W4:Y:S02]  /*0160*/  LDG.E.EL R5, desc[UR4][R4.64] ;  /* 0x0000000404057981 */ /* 0x000724000c2e1900 */
[----:B0-----:R-:W-:Y:S02]  /*0170*/  IMAD.WIDE R10, R13, 0x4, R10 ;  /* 0x000000040d0a7825 */ /* 0x001fe400078e020a */
[----:B------:R-:W5:Y:S04]  /*0180*/  LDG.E.EL R8, desc[UR4][R8.64] ;  /* 0x0000000408087981 */ /* 0x000f68000c2e1900 */
[----:B------:R-:W5:Y:S01]  /*0190*/  LDG.E.EL R11, desc[UR4][R10.64] ;  /* 0x000000040a0b7981 */ /* 0x000f62000c2e1900 */
[----:B-1----:R-:W-:-:S05]  /*01a0*/  IMAD.WIDE R2, R0, 0x4, R2 ;  /* 0x0000000400027825 */ /* 0x002fca00078e0202 */
[----:B------:R0:W4:Y:S01]  /*01b0*/  LDG.E R12, desc[UR4][R2.64] ;  /* 0x00000004020c7981 */ /* 0x000122000c1e1900 */
[----:B---3--:R-:W-:Y:S01]  /*01c0*/  HFMA2.MMA R4, -RZ, RZ, 1.625, 0 ;  /* 0x3e800000ff047435 */ /* 0x008fe200000001ff */
[----:B------:R-:W-:Y:S01]  /*01d0*/  SHF.R.S32.HI R13, RZ, 0x1f, R0 ;  /* 0x0000001fff0d7819 */ /* 0x000fe20000011400 */
[----:B0-----:R-:W0:Y:S03]  /*01e0*/  LDC.64 R2, c[0x0][0x238] ;  /* 0x00008e00ff027b82 */ /* 0x001e260000000a00 */
[----:B------:R-:W-:Y:S01]  /*01f0*/  LEA.HI R13, R13, R0, RZ, 0xc ;  /* 0x000000000d0d7211 */ /* 0x000fe200078f60ff */
[----:B--2---:R-:W-:-:S04]  /*0200*/  FADD R6, R6, 9.9999997473787516356e-06 ;  /* 0x3727c5ac06067421 */ /* 0x004fc80000000000 */
[----:B------:R-:W1:Y:S02]  /*0210*/  MUFU.SQRT R7, R6 ;  /* 0x0000000600077308 */ /* 0x000e640000002000 */
[C---:B-1----:R-:W-:Y:S02]  /*0220*/  FSETP.GT.AND P0, PT, R7.reuse, 8.50705917302346158658e+37, PT ;  /* 0x7e8000000700780b */ /* 0x042fe40003f04000 */
[----:B------:R-:W-:-:S11]  /*0230*/  FSETP.GEU.AND P1, PT, R7, 1.175494350822287508e-38, PT ;  /* 0x008000000700780b */ /* 0x000fd60003f2e000 */
[----:B------:R-:W-:-:S04]  /*0240*/  @P0 FMUL R7, R7, 0.25 ;  /* 0x3e80000007070820 */ /* 0x000fc80000400000 */
[----:B------:R-:W-:-:S06]  /*0250*/  @!P1 FMUL R7, R7, 16777216 ;  /* 0x4b80000007079820 */ /* 0x000fcc0000400000 */
[----:B------:R-:W1:Y:S01]  /*0260*/  MUFU.RCP R7, R7 ;  /* 0x0000000700077308 */ /* 0x000e620000001000 */
[----:B------:R-:W-:Y:S02]  /*0270*/  FSEL R4, R4, 1, P0 ;  /* 0x3f80000004047808 */ /* 0x000fe40000000000 */
[----:B------:R-:W-:-:S03]  /*0280*/  SHF.L.U32 R6, R13, 0x1, RZ ;  /* 0x000000010d067819 */ /* 0x000fc600000006ff */
[----:B------:R-:W-:Y:S01]  /*0290*/  @!P1 FMUL R4, R4, 16777216 ;  /* 0x4b80000004049820 */ /* 0x000fe20000400000 */
[----:B------:R-:W-:Y:S01]  /*02a0*/  LOP3.LUT R13, R13, 0xfffff000, RZ, 0xc0, !PT ;  /* 0xfffff0000d0d7812 */ /* 0x000fe200078ec0ff */
[----:B----4-:R-:W-:Y:S01]  /*02b0*/  FADD R5, R12, -R5 ;  /* 0x800000050c057221 */ /* 0x010fe20000000000 */
[----:B------:R-:W-:Y:S01]  /*02c0*/  LOP3.LUT R6, R6, 0xffffe000, RZ, 0xc0, !PT ;  /* 0xffffe00006067812 */ /* 0x000fe200078ec0ff */
[----:B-1----:R-:W-:-:S03]  /*02d0*/  FMUL R4, R7, R4 ;  /* 0x0000000407047220 */ /* 0x002fc60000400000 */
[----:B------:R-:W-:Y:S01]  /*02e0*/  IADD3 R13, R6, R0, -R13 ;  /* 0x00000000060d7210 */ /* 0x000fe20007ffe80d */
[----:B------:R-:W-:-:S04]  /*02f0*/  FMUL R4, R5, R4 ;  /* 0x0000000405047220 */ /* 0x000fc80000400000 */
[----:B0-----:R-:W-:-:S04]  /*0300*/  IMAD.WIDE R2, R13, 0x4, R2 ;  /* 0x000000040d027825 */ /* 0x001fc800078e0202 */
[----:B-----5:R-:W-:-:S05]  /*0310*/  FFMA R11, R8, R4, R11 ;  /* 0x00000004080b7223 */ /* 0x020fca000000000b */
[----:B------:R-:W-:Y:S01]  /*0320*/  STG.E desc[UR4][R2.64], R11 ;  /* 0x0000000b02007986 */ /* 0x000fe2000c101904 */
[----:B------:R-:W-:Y:S05]  /*0330*/  EXIT ;  /* 0x000000000000794d */ /* 0x000fea0003800000 */
.L_x_0:
[----:B------:R-:W-:-:S00]  /*0340*/  BRA `(.L_x_0) ;  /* 0xfffffffc00fc7947 */ /* 0x000fc0000383ffff */
[----:B------:R-:W-:-:S00]  /*0350*/  NOP ;  /* 0x0000000000007918 */ /* 0x000fc00000000000 */
        /* <DEDUP_REMOVED lines=10> */
.L_x_1:


//--------------------- .nv.global.init           --------------------------
	.section	.nv.global.init,"aw",@progbits
.nv.global.init:
	.type		_$_str,@object
	.size		_$_str,(_$_str_$_2 - _$_str)
_$_str:
        /*0000*/ 	.byte	0x5f, 0x5f, 0x43, 0x55, 0x44, 0x41, 0x5f, 0x46, 0x54, 0x5a, 0x00
	.type		_$_str_$_2,@object
	.size		_$_str_$_2,(.L_1 - _$_str_$_2)
_$_str_$_2:
        /*000b*/ 	.byte	0x5f, 0x5f, 0x43, 0x55, 0x44, 0x41, 0x5f, 0x50, 0x52, 0x45, 0x43, 0x5f, 0x53, 0x51, 0x52, 0x54
        /*001b*/ 	.byte	0x00
.L_1:


//--------------------- .nv.constant0.triton_poi_fused__native_batch_norm_legit_no_training_6 --------------------------
	.section	.nv.constant0.triton_poi_fused__native_batch_norm_legit_no_training_6,"a",@progbits
	.sectionflags	@""
	.align	4
.nv.constant0.triton_poi_fused__native_batch_norm_legit_no_training_6:
	.zero		580
